//
// Generated by NVIDIA NVVM Compiler
//
// Compiler Build ID: CL-36424714
// Cuda compilation tools, release 13.0, V13.0.88
// Based on NVVM 20.0.0
//

.version 9.0
.target sm_100
.address_size 64

	// .globl	_Z10warpReducev
.extern .func  (.param .b32 func_retval0) vprintf
(
	.param .b64 vprintf_param_0,
	.param .b64 vprintf_param_1
)
;
.global .align 1 .b8 $str[21] = {108, 97, 110, 101, 95, 105, 100, 61, 37, 100, 9, 118, 97, 108, 117, 101, 61, 37, 100, 10};

.visible .entry _Z10warpReducev()
{
	.local .align 8 .b8 	__local_depot0[8];
	.reg .b64 	%SP;
	.reg .b64 	%SPL;
	.reg .pred 	%p<6>;
	.reg .b32 	%r<16>;
	.reg .b64 	%rd<5>;

	mov.u64 	%SPL, __local_depot0;
	cvta.local.u64 	%SP, %SPL;
	mov.b32 	%r1, 1;
	shfl.sync.bfly.b32	%r2|%p1, %r1, 16, 31, -1;
	add.s32 	%r3, %r2, 1;
	shfl.sync.bfly.b32	%r4|%p2, %r3, 8, 31, -1;
	add.s32 	%r5, %r4, %r3;
	shfl.sync.bfly.b32	%r6|%p3, %r5, 4, 31, -1;
	add.s32 	%r7, %r6, %r5;
	shfl.sync.bfly.b32	%r8|%p4, %r7, 2, 31, -1;
	add.s32 	%r9, %r8, %r7;
	shfl.sync.bfly.b32	%r10|%p5, %r9, 1, 31, -1;
	add.s32 	%r11, %r10, %r9;
	add.u64 	%rd1, %SP, 0;
	add.u64 	%rd2, %SPL, 0;
	mov.u32 	%r12, %tid.x;
	and.b32  	%r13, %r12, 31;
	st.local.v2.u32 	[%rd2], {%r13, %r11};
	mov.u64 	%rd3, $str;
	cvta.global.u64 	%rd4, %rd3;
	{ // callseq 0, 0
	.param .b64 param0;
	st.param.b64 	[param0], %rd4;
	.param .b64 param1;
	st.param.b64 	[param1], %rd1;
	.param .b32 retval0;
	call.uni (retval0), 
	vprintf, 
	(
	param0, 
	param1
	);
	ld.param.b32 	%r14, [retval0];
	} // callseq 0
	ret;

}


// ===== COMPILED SASS (sm_100) =====

	.target	sm_100

	.elftype	@"ET_EXEC"


//--------------------- .note.nv.tkinfo           --------------------------
	.section	.note.nv.tkinfo,"",@"SHT_NOTE"
	.sectionflags	@"SHF_NOTE_NV_TKINFO"
	.tkinfo
        /*0018*/ 	.word	0x00000002
        /*0030*/ 	.string	""
        /*0030*/ 	.string	"ptxas"
        /*0030*/ 	.string	"Cuda compilation tools, release 13.0, V13.0.88"
        /*0030*/ 	.string	"Build cuda_13.0.r13.0/compiler.36424714_0"
        /*0030*/ 	.string	"-arch sm_100 -m 64 "



//--------------------- .note.nv.cuinfo           --------------------------
	.section	.note.nv.cuinfo,"",@"SHT_NOTE"
	.sectionflags	@"SHF_NOTE_NV_CUINFO"
        /*0018*/ 	.short	0x0002
        /*001a*/ 	.short	0x0064
        /*001c*/ 	.short	0x0082
	.zero		2


//--------------------- .nv.info                  --------------------------
	.section	.nv.info,"",@"SHT_CUDA_INFO"
	.align	4


	//----- nvinfo : EIATTR_REGCOUNT
	.align		4
        /*0000*/ 	.byte	0x04, 0x2f
        /*0002*/ 	.short	(.L_2 - .L_1)
	.align		4
.L_1:
        /*0004*/ 	.word	index@(_Z10warpReducev)
        /*0008*/ 	.word	0x00000018


	//----- nvinfo : EIATTR_FRAME_SIZE
	.align		4
.L_2:
        /*000c*/ 	.byte	0x04, 0x11
        /*000e*/ 	.short	(.L_4 - .L_3)
	.align		4
.L_3:
        /*0010*/ 	.word	index@(_Z10warpReducev)
        /*0014*/ 	.word	0x00000008


	//----- nvinfo : EIATTR_MIN_STACK_SIZE
	.align		4
.L_4:
        /*0018*/ 	.byte	0x04, 0x12
        /*001a*/ 	.short	(.L_6 - .L_5)
	.align		4
.L_5:
        /*001c*/ 	.word	index@(_Z10warpReducev)
        /*0020*/ 	.word	0x00000008
.L_6:


//--------------------- .nv.compat                --------------------------
	.section	.nv.compat,"",@"SHT_CUDA_COMPAT_INFO"
	.align	4
        /*0000*/ 	.byte	0x02, 0x09, 0x00, 0x00, 0x02, 0x02, 0x01, 0x00, 0x02, 0x05, 0x05, 0x00, 0x03, 0x07, 0x01, 0x01
        /*0010*/ 	.byte	0x02, 0x03, 0x00, 0x00, 0x02, 0x06, 0x01, 0x00, 0x04, 0x0b, 0x08, 0x00, 0x09, 0x00, 0x00, 0x00
        /*0020*/ 	.byte	0x00, 0x00, 0x00, 0x00


//--------------------- .nv.info._Z10warpReducev  --------------------------
	.section	.nv.info._Z10warpReducev,"",@"SHT_CUDA_INFO"
	.sectionflags	@""
	.align	4


	//----- nvinfo : EIATTR_CUDA_API_VERSION
	.align		4
        /*0000*/ 	.byte	0x04, 0x37
        /*0002*/ 	.short	(.L_8 - .L_7)
.L_7:
        /*0004*/ 	.word	0x00000082


	//----- nvinfo : EIATTR_SPARSE_MMA_MASK
	.align		4
.L_8:
        /*0008*/ 	.byte	0x03, 0x50
        /*000a*/ 	.short	0x0000


	//----- nvinfo : EIATTR_MAXREG_COUNT
	.align		4
        /*000c*/ 	.byte	0x03, 0x1b
        /*000e*/ 	.short	0x00ff


	//----- nvinfo : EIATTR_EXTERNS
	.align		4
        /*0010*/ 	.byte	0x04, 0x0f
        /*0012*/ 	.short	(.L_10 - .L_9)


	//   ....[0]....
	.align		4
.L_9:
        /*0014*/ 	.word	index@(vprintf)


	//----- nvinfo : EIATTR_MERCURY_ISA_VERSION
	.align		4
.L_10:
        /*0018*/ 	.byte	0x03, 0x5f
        /*001a*/ 	.short	0x0101


	//----- nvinfo : EIATTR_VRC_CTA_INIT_COUNT
	.align		4
        /*001c*/ 	.byte	0x02, 0x4a
	.zero		1
	.zero		1


	//----- nvinfo : EIATTR_SYSCALL_OFFSETS
	.align		4
        /*0020*/ 	.byte	0x04, 0x46
        /*0022*/ 	.short	(.L_12 - .L_11)


	//   ....[0]....
.L_11:
        /*0024*/ 	.word	0x00000150


	//----- nvinfo : EIATTR_EXIT_INSTR_OFFSETS
	.align		4
.L_12:
        /*0028*/ 	.byte	0x04, 0x1c
        /*002a*/ 	.short	(.L_14 - .L_13)


	//   ....[0]....
.L_13:
        /*002c*/ 	.word	0x00000160


	//----- nvinfo : EIATTR_SW_WAR
	.align		4
.L_14:
        /*0030*/ 	.byte	0x04, 0x36
        /*0032*/ 	.short	(.L_16 - .L_15)
.L_15:
        /*0034*/ 	.word	0x00000008
.L_16:


//--------------------- .nv.callgraph             --------------------------
	.section	.nv.callgraph,"",@"SHT_CUDA_CALLGRAPH"
	.align	4
	.sectionentsize	8
	.align		4
        /*0000*/ 	.word	0x00000000
	.align		4
        /*0004*/ 	.word	0xffffffff
	.align		4
        /*0008*/ 	.word	index@(_Z10warpReducev)
	.align		4
        /*000c*/ 	.word	index@(vprintf)
	.align		4
        /*0010*/ 	.word	0x00000000
	.align		4
        /*0014*/ 	.word	0xfffffffe
	.align		4
        /*0018*/ 	.word	0x00000000
	.align		4
        /*001c*/ 	.word	0xfffffffd
	.align		4
        /*0020*/ 	.word	0x00000000
	.align		4
        /*0024*/ 	.word	0xfffffffc


//--------------------- .nv.constant4             --------------------------
	.section	.nv.constant4,"a",@progbits
	.align	8
	.align		8
.nv.constant4:
        /*0000*/ 	.dword	vprintf
	.align		8
        /*0008*/ 	.dword	$str


//--------------------- .text._Z10warpReducev     --------------------------
	.section	.text._Z10warpReducev,"ax",@progbits
	.align	128
        .global         _Z10warpReducev
        .type           _Z10warpReducev,@function
        .size           _Z10warpReducev,(.L_x_2 - _Z10warpReducev)
        .other          _Z10warpReducev,@"STO_CUDA_ENTRY STV_DEFAULT"
_Z10warpReducev:
.text._Z10warpReducev:
[----:B------:R-:W0:Y:S01]  /*0000*/  LDC R1, c[0x0][0x37c] ;  /* 0x0000df00ff017b82 */ /* 0x000e220000000800 */
[----:B------:R-:W1:Y:S01]  /*0010*/  S2R R2, SR_TID.X ;  /* 0x0000000000027919 */ /* 0x000e620000002100 */
[----:B------:R-:W-:Y:S01]  /*0020*/  IMAD.MOV.U32 R0, RZ, RZ, 0x1 ;  /* 0x00000001ff007424 */ /* 0x000fe200078e00ff */
[----:B------:R-:W2:Y:S01]  /*0030*/  LDCU UR4, c[0x0][0x2f8] ;  /* 0x00005f00ff0477ac */ /* 0x000ea20008000800 */
[----:B0-----:R-:W-:-:S03]  /*0040*/  VIADD R1, R1, 0xfffffff8 ;  /* 0xfffffff801017836 */ /* 0x001fc60000000000 */
[----:B------:R-:W-:Y:S01]  /*0050*/  IADD3 R0, PT, PT, R0, 0x1, RZ ;  /* 0x0000000100007810 */ /* 0x000fe20007ffe0ff */
[----:B------:R-:W0:Y:S04]  /*0060*/  LDCU.64 UR6, c[0x4][0x8] ;  /* 0x01000100ff0677ac */ /* 0x000e280008000a00 */
[----:B------:R-:W-:Y:S01]  /*0070*/  IMAD.IADD R0, R0, 0x1, R0 ;  /* 0x0000000100007824 */ /* 0x000fe200078e0200 */
[----:B------:R-:W3:Y:S03]  /*0080*/  LDCU UR5, c[0x0][0x2fc] ;  /* 0x00005f80ff0577ac */ /* 0x000ee60008000800 */
[----:B------:R-:W-:-:S05]  /*0090*/  IMAD.IADD R0, R0, 0x1, R0 ;  /* 0x0000000100007824 */ /* 0x000fca00078e0200 */
[----:B------:R-:W-:Y:S02]  /*00a0*/  IADD3 R0, PT, PT, R0, R0, RZ ;  /* 0x0000000000007210 */ /* 0x000fe40007ffe0ff */
[----:B--2---:R-:W-:-:S03]  /*00b0*/  IADD3 R6, P0, PT, R1, UR4, RZ ;  /* 0x0000000401067c10 */ /* 0x004fc6000ff1e0ff */
[----:B------:R-:W-:Y:S01]  /*00c0*/  IMAD.IADD R3, R0, 0x1, R0 ;  /* 0x0000000100037824 */ /* 0x000fe200078e0200 */
[----:B------:R-:W-:Y:S01]  /*00d0*/  MOV R0, 0x0 ;  /* 0x0000000000007802 */ /* 0x000fe20000000f00 */
[----:B0-----:R-:W-:Y:S01]  /*00e0*/  IMAD.U32 R5, RZ, RZ, UR7 ;  /* 0x00000007ff057e24 */ /* 0x001fe2000f8e00ff */
[----:B------:R-:W-:Y:S02]  /*00f0*/  MOV R4, UR6 ;  /* 0x0000000600047c02 */ /* 0x000fe40008000f00 */
[----:B------:R0:W2:Y:S01]  /*0100*/  LDC.64 R8, c[0x4][R0] ;  /* 0x0100000000087b82 */ /* 0x0000a20000000a00 */
[----:B---3--:R-:W-:Y:S02]  /*0110*/  IADD3.X R7, PT, PT, RZ, UR5, RZ, P0, !PT ;  /* 0x00000005ff077c10 */ /* 0x008fe400087fe4ff */
[----:B-1----:R-:W-:-:S05]  /*0120*/  LOP3.LUT R2, R2, 0x1f, RZ, 0xc0, !PT ;  /* 0x0000001f02027812 */ /* 0x002fca00078ec0ff */
[----:B------:R0:W-:Y:S02]  /*0130*/  STL.64 [R1], R2 ;  /* 0x0000000201007387 */ /* 0x0001e40000100a00 */
[----:B------:R-:W-:-:S07]  /*0140*/  LEPC R20, `(.L_x_0) ;  /* 0x000000001014794e */ /* 0x000fce0000000000 */
[----:B0-2---:R-:W-:Y:S05]  /*0150*/  CALL.ABS.NOINC R8 ;  /* 0x0000000008007343 */ /* 0x005fea0003c00000 */
.L_x_0:
[----:B------:R-:W-:Y:S05]  /*0160*/  EXIT ;  /* 0x000000000000794d */ /* 0x000fea0003800000 */
.L_x_1:
[----:B------:R-:W-:-:S00]  /*0170*/  BRA `(.L_x_1) ;  /* 0xfffffffc00fc7947 */ /* 0x000fc0000383ffff */
[----:B------:R-:W-:-:S00]  /*0180*/  NOP ;  /* 0x0000000000007918 */ /* 0x000fc00000000000 */
[----:B------:R-:W-:-:S00]  /*0190*/  NOP ;  /* 0x0000000000007918 */ /* 0x000fc00000000000 */
[----:B------:R-:W-:-:S00]  /*01a0*/  NOP ;  /* 0x0000000000007918 */ /* 0x000fc00000000000 */
[----:B------:R-:W-:-:S00]  /*01b0*/  NOP ;  /* 0x0000000000007918 */ /* 0x000fc00000000000 */
[----:B------:R-:W-:-:S00]  /*01c0*/  NOP ;  /* 0x0000000000007918 */ /* 0x000fc00000000000 */
[----:B------:R-:W-:-:S00]  /*01d0*/  NOP ;  /* 0x0000000000007918 */ /* 0x000fc00000000000 */
[----:B------:R-:W-:-:S00]  /*01e0*/  NOP ;  /* 0x0000000000007918 */ /* 0x000fc00000000000 */
[----:B------:R-:W-:-:S00]  /*01f0*/  NOP ;  /* 0x0000000000007918 */ /* 0x000fc00000000000 */
.L_x_2:


//--------------------- .nv.global.init           --------------------------
	.section	.nv.global.init,"aw",@progbits
.nv.global.init:
	.type		$str,@object
	.size		$str,(.L_0 - $str)
$str:
        /*0000*/ 	.byte	0x6c, 0x61, 0x6e, 0x65, 0x5f, 0x69, 0x64, 0x3d, 0x25, 0x64, 0x09, 0x76, 0x61, 0x6c, 0x75, 0x65
        /*0010*/ 	.byte	0x3d, 0x25, 0x64, 0x0a, 0x00
.L_0:


//--------------------- .nv.shared.reserved.0     --------------------------
	.section	.nv.shared.reserved.0,"aw",@nobits
	.weak		__nv_reservedSMEM_offset_0_alias
	.size		__nv_reservedSMEM_offset_0_alias, 0, 64
	.other		__nv_reservedSMEM_offset_0_alias,@"STO_CUDA_RESERVED_SHARED STV_DEFAULT"
__nv_reservedSMEM_offset_0_alias:
	.zero		0
	.zero		64


//--------------------- .nv.constant0._Z10warpReducev --------------------------
	.section	.nv.constant0._Z10warpReducev,"a",@progbits
	.sectionflags	@""
	.align	4
.nv.constant0._Z10warpReducev:
	.zero		896


//--------------------- SYMBOLS --------------------------

	.type		.nv.reservedSmem.offset0,@object
	.size		.nv.reservedSmem.offset0,0x4
	.type		vprintf,@function
